	.headerflags	@"EF_CUDA_TEXMODE_UNIFIED EF_CUDA_64BIT_ADDRESS EF_CUDA_ACCELERATORS EF_CUDA_SM90 EF_CUDA_VIRTUAL_SM(EF_CUDA_SM90)"
	.elftype	@"ET_EXEC"


//--------------------- .nv.info                  --------------------------
	.section	.nv.info,"",@"SHT_CUDA_INFO"
	.align	4


	//----- nvinfo : EIATTR_REGCOUNT
	.align		4
        /*0000*/ 	.byte	0x04, 0x2f
        /*0002*/ 	.short	(.L_3 - .L_2)
	.align		4
.L_2:
        /*0004*/ 	.word	index@(triton_poi_fused__native_batch_norm_legit_no_training_convolution_relu_7)
        /*0008*/ 	.word	0x00000016


	//----- nvinfo : EIATTR_MIN_STACK_SIZE
	.align		4
.L_3:
        /*000c*/ 	.byte	0x04, 0x12
        /*000e*/ 	.short	(.L_5 - .L_4)
	.align		4
.L_4:
        /*0010*/ 	.word	index@(triton_poi_fused__native_batch_norm_legit_no_training_convolution_relu_7)
        /*0014*/ 	.word	0x00000000


	//----- nvinfo : EIATTR_FRAME_SIZE
	.align		4
.L_5:
        /*0018*/ 	.byte	0x04, 0x11
        /*001a*/ 	.short	(.L_7 - .L_6)
	.align		4
.L_6:
        /*001c*/ 	.word	index@(triton_poi_fused__native_batch_norm_legit_no_training_convolution_relu_7)
        /*0020*/ 	.word	0x00000000


	//----- nvinfo : EIATTR_MIN_STACK_SIZE
	.align		4
.L_7:
        /*0024*/ 	.byte	0x04, 0x12
        /*0026*/ 	.short	(.L_9 - .L_8)
	.align		4
.L_8:
        /*0028*/ 	.word	index@(triton_poi_fused__native_batch_norm_legit_no_training_convolution_relu_7)
        /*002c*/ 	.word	0x00000000
.L_9:


//--------------------- .nv.info.triton_poi_fused__native_batch_norm_legit_no_training_convolution_relu_7 --------------------------
	.section	.nv.info.triton_poi_fused__native_batch_norm_legit_no_training_convolution_relu_7,"",@"SHT_CUDA_INFO"
	.sectionflags	@""
	.align	4


	//----- nvinfo : EIATTR_CUDA_API_VERSION
	.align		4
        /*0000*/ 	.byte	0x04, 0x37
        /*0002*/ 	.short	(.L_11 - .L_10)
.L_10:
        /*0004*/ 	.word	0x0000007c


	//----- nvinfo : EIATTR_KPARAM_INFO
	.align		4
.L_11:
        /*0008*/ 	.byte	0x04, 0x17
        /*000a*/ 	.short	(.L_13 - .L_12)
.L_12:
        /*000c*/ 	.word	0x00000000
        /*0010*/ 	.short	0x0007
        /*0012*/ 	.short	0x0038
        /*0014*/ 	.byte	0x00, 0xf0, 0x11, 0x00


	//----- nvinfo : EIATTR_KPARAM_INFO
	.align		4
.L_13:
        /*0018*/ 	.byte	0x04, 0x17
        /*001a*/ 	.short	(.L_15 - .L_14)
.L_14:
        /*001c*/ 	.word	0x00000000
        /*0020*/ 	.short	0x0006
        /*0022*/ 	.short	0x0030
        /*0024*/ 	.byte	0x00, 0xf4, 0x21, 0x00


	//----- nvinfo : EIATTR_KPARAM_INFO
	.align		4
.L_15:
        /*0028*/ 	.byte	0x04, 0x17
        /*002a*/ 	.short	(.L_17 - .L_16)
.L_16:
        /*002c*/ 	.word	0x00000000
        /*0030*/ 	.short	0x0005
        /*0032*/ 	.short	0x0028
        /*0034*/ 	.byte	0x00, 0xf4, 0x21, 0x00


	//----- nvinfo : EIATTR_KPARAM_INFO
	.align		4
.L_17:
        /*0038*/ 	.byte	0x04, 0x17
        /*003a*/ 	.short	(.L_19 - .L_18)
.L_18:
        /*003c*/ 	.word	0x00000000
        /*0040*/ 	.short	0x0004
        /*0042*/ 	.short	0x0020
        /*0044*/ 	.byte	0x00, 0xf4, 0x21, 0x00


	//----- nvinfo : EIATTR_KPARAM_INFO
	.align		4
.L_19:
        /*0048*/ 	.byte	0x04, 0x17
        /*004a*/ 	.short	(.L_21 - .L_20)
.L_20:
        /*004c*/ 	.word	0x00000000
        /*0050*/ 	.short	0x0003
        /*0052*/ 	.short	0x0018
        /*0054*/ 	.byte	0x00, 0xf4, 0x21, 0x00


	//----- nvinfo : EIATTR_KPARAM_INFO
	.align		4
.L_21:
        /*0058*/ 	.byte	0x04, 0x17
        /*005a*/ 	.short	(.L_23 - .L_22)
.L_22:
        /*005c*/ 	.word	0x00000000
        /*0060*/ 	.short	0x0002
        /*0062*/ 	.short	0x0010
        /*0064*/ 	.byte	0x00, 0xf4, 0x21, 0x00


	//----- nvinfo : EIATTR_KPARAM_INFO
	.align		4
.L_23:
        /*0068*/ 	.byte	0x04, 0x17
        /*006a*/ 	.short	(.L_25 - .L_24)
.L_24:
        /*006c*/ 	.word	0x00000000
        /*0070*/ 	.short	0x0001
        /*0072*/ 	.short	0x0008
        /*0074*/ 	.byte	0x00, 0xf4, 0x21, 0x00


	//----- nvinfo : EIATTR_KPARAM_INFO
	.align		4
.L_25:
        /*0078*/ 	.byte	0x04, 0x17
        /*007a*/ 	.short	(.L_27 - .L_26)
.L_26:
        /*007c*/ 	.word	0x00000000
        /*0080*/ 	.short	0x0000
        /*0082*/ 	.short	0x0000
        /*0084*/ 	.byte	0x00, 0xf4, 0x21, 0x00


	//----- nvinfo : EIATTR_SPARSE_MMA_MASK
	.align		4
.L_27:
        /*0088*/ 	.byte	0x03, 0x50
        /*008a*/ 	.short	0x0000


	//----- nvinfo : EIATTR_MAXREG_COUNT
	.align		4
        /*008c*/ 	.byte	0x03, 0x1b
        /*008e*/ 	.short	0x00ff


	//----- nvinfo : EIATTR_EXIT_INSTR_OFFSETS
	.align		4
        /*0090*/ 	.byte	0x04, 0x1c
        /*0092*/ 	.short	(.L_29 - .L_28)


	//   ....[0]....
.L_28:
        /*0094*/ 	.word	0x00000430


	//----- nvinfo : EIATTR_REQNTID
	.align		4
.L_29:
        /*0098*/ 	.byte	0x04, 0x10
        /*009a*/ 	.short	(.L_31 - .L_30)
.L_30:
        /*009c*/ 	.word	0x00000100
        /*00a0*/ 	.word	0x00000001
        /*00a4*/ 	.word	0x00000001


	//----- nvinfo : EIATTR_CBANK_PARAM_SIZE
	.align		4
.L_31:
        /*00a8*/ 	.byte	0x03, 0x19
        /*00aa*/ 	.short	0x003c


	//----- nvinfo : EIATTR_PARAM_CBANK
	.align		4
        /*00ac*/ 	.byte	0x04, 0x0a
        /*00ae*/ 	.short	(.L_33 - .L_32)
	.align		4
.L_32:
        /*00b0*/ 	.word	index@(.nv.constant0.triton_poi_fused__native_batch_norm_legit_no_training_convolution_relu_7)
        /*00b4*/ 	.short	0x0210
        /*00b6*/ 	.short	0x003c


	//----- nvinfo : EIATTR_SW_WAR
	.align		4
.L_33:
        /*00b8*/ 	.byte	0x04, 0x36
        /*00ba*/ 	.short	(.L_35 - .L_34)
.L_34:
        /*00bc*/ 	.word	0x00000008
.L_35:


//--------------------- .nv.callgraph             --------------------------
	.section	.nv.callgraph,"",@"SHT_CUDA_CALLGRAPH"
	.align	4
	.sectionentsize	8
	.align		4
        /*0000*/ 	.word	0x00000000
	.align		4
        /*0004*/ 	.word	0xffffffff
	.align		4
        /*0008*/ 	.word	0x00000000
	.align		4
        /*000c*/ 	.word	0xfffffffe
	.align		4
        /*0010*/ 	.word	0x00000000
	.align		4
        /*0014*/ 	.word	0xfffffffd
	.align		4
        /*0018*/ 	.word	0x00000000
	.align		4
        /*001c*/ 	.word	0xfffffffc


//--------------------- .nv.constant4             --------------------------
	.section	.nv.constant4,"a",@progbits
	.align	8
	.align		8
.nv.constant4:
        /*0000*/ 	.dword	_$_str
	.align		8
        /*0008*/ 	.dword	_$_str_$_2


//--------------------- .text.triton_poi_fused__native_batch_norm_legit_no_training_convolution_relu_7 --------------------------
	.section	.text.triton_poi_fused__native_batch_norm_legit_no_training_convolution_relu_7,"ax",@progbits
	.align	128
        .global         triton_poi_fused__native_batch_norm_legit_no_training_convolution_relu_7
        .type           triton_poi_fused__native_batch_norm_legit_no_training_convolution_relu_7,@function
        .size           triton_poi_fused__native_batch_norm_legit_no_training_convolution_relu_7,(.L_x_1 - triton_poi_fused__native_batch_norm_legit_no_training_convolution_relu_7)
        .other          triton_poi_fused__native_batch_norm_legit_no_training_convolution_relu_7,@"STO_CUDA_ENTRY STV_DEFAULT"
triton_poi_fused__native_batch_norm_legit_no_training_convolution_relu_7:
.text.triton_poi_fused__native_batch_norm_legit_no_training_convolution_relu_7:
[----:B------:R-:W-:Y:S01]  /*0000*/  LDC R1, c[0x0][0x28] ;  /* 0x00000a00ff017b82 */ /* 0x000fe20000000800 */
[----:B------:R-:W1:Y:S07]  /*0010*/  S2R R0, SR_TID.X ;  /* 0x0000000000007919 */ /* 0x000e6e0000002100 */
[----:B------:R-:W2:Y:S01]  /*0020*/  LDC.64 R6, c[0x0][0x228] ;  /* 0x00008a00ff067b82 */ /* 0x000ea20000000a00 */
[----:B------:R-:W-:Y:S01]  /*0030*/  ULDC.64 UR4, c[0x0][0x208] ;  /* 0x0000820000047ab9 */ /* 0x000fe20000000a00 */
[----:B------:R-:W3:Y:S06]  /*0040*/  S2R R5, SR_CTAID.X ;  /* 0x0000000000057919 */ /* 0x000eec0000002500 */
[----:B------:R-:W4:Y:S08]  /*0050*/  LDC.64 R12, c[0x0][0x218] ;  /* 0x00008600ff0c7b82 */ /* 0x000f300000000a00 */
[----:B------:R-:W5:Y:S08]  /*0060*/  LDC.64 R14, c[0x0][0x220] ;  /* 0x00008800ff0e7b82 */ /* 0x000f700000000a00 */
[----:B------:R-:W5:Y:S01]  /*0070*/  LDC.64 R10, c[0x0][0x238] ;  /* 0x00008e00ff0a7b82 */ /* 0x000f620000000a00 */
[----:B-1----:R-:W-:-:S07]  /*0080*/  SHF.L.U32 R0, R0, 0x1, RZ ;  /* 0x0000000100007819 */ /* 0x002fce00000006ff */
[----:B------:R-:W1:Y:S01]  /*0090*/  LDC.64 R16, c[0x0][0x230] ;  /* 0x00008c00ff107b82 */ /* 0x000e620000000a00 */
[----:B---3--:R-:W-:Y:S02]  /*00a0*/  SHF.R.S32.HI R3, RZ, 0x16, R5 ;  /* 0x00000016ff037819 */ /* 0x008fe40000011405 */
[----:B------:R-:W-:Y:S02]  /*00b0*/  LOP3.LUT R0, R0, 0x1fe, RZ, 0xc0, !PT ;  /* 0x000001fe00007812 */ /* 0x000fe400078ec0ff */
[----:B------:R-:W-:Y:S02]  /*00c0*/  SGXT R3, R3, 0x1 ;  /* 0x000000010303781a */ /* 0x000fe40000000200 */
[----:B------:R-:W-:-:S04]  /*00d0*/  LEA R0, R5, R0, 0x9 ;  /* 0x0000000005007211 */ /* 0x000fc800078e48ff */
[----:B------:R-:W-:-:S04]  /*00e0*/  LEA.HI R3, R3, R0, RZ, 0x6 ;  /* 0x0000000003037211 */ /* 0x000fc800078f30ff */
[----:B------:R-:W-:-:S04]  /*00f0*/  LOP3.LUT R3, R3, 0xffffffc0, RZ, 0xc0, !PT ;  /* 0xffffffc003037812 */ /* 0x000fc800078ec0ff */
[----:B------:R-:W-:Y:S02]  /*0100*/  IADD3 R8, R0, -R3, RZ ;  /* 0x8000000300087210 */ /* 0x000fe40007ffe0ff */
[----:B------:R-:W3:Y:S03]  /*0110*/  LDC.64 R2, c[0x0][0x210] ;  /* 0x00008400ff027b82 */ /* 0x000ee60000000a00 */
[----:B--2---:R-:W-:-:S06]  /*0120*/  IMAD.WIDE R6, R8, 0x4, R6 ;  /* 0x0000000408067825 */ /* 0x004fcc00078e0206 */
[----:B------:R-:W2:Y:S01]  /*0130*/  LDG.E.EL.64 R6, desc[UR4][R6.64] ;  /* 0x0000000406067981 */ /* 0x000ea2000c2e1b00 */
[----:B----4-:R-:W-:-:S04]  /*0140*/  IMAD.WIDE R12, R8, 0x4, R12 ;  /* 0x00000004080c7825 */ /* 0x010fc800078e020c */
[C---:B-----5:R-:W-:Y:S02]  /*0150*/  IMAD.WIDE R14, R8.reuse, 0x4, R14 ;  /* 0x00000004080e7825 */ /* 0x060fe400078e020e */
[----:B------:R-:W4:Y:S02]  /*0160*/  LDG.E.EL.64 R12, desc[UR4][R12.64] ;  /* 0x000000040c0c7981 */ /* 0x000f24000c2e1b00 */
[----:B0-----:R-:W-:Y:S02]  /*0170*/  IMAD.WIDE R10, R8, 0x4, R10 ;  /* 0x00000004080a7825 */ /* 0x001fe400078e020a */
[----:B------:R-:W5:Y:S02]  /*0180*/  LDG.E.EL.64 R14, desc[UR4][R14.64] ;  /* 0x000000040e0e7981 */ /* 0x000f64000c2e1b00 */
[----:B---3--:R-:W-:Y:S02]  /*0190*/  IMAD.WIDE R2, R0, 0x4, R2 ;  /* 0x0000000400027825 */ /* 0x008fe400078e0202 */
[----:B------:R-:W3:Y:S04]  /*01a0*/  LDG.E.EL.64 R10, desc[UR4][R10.64] ;  /* 0x000000040a0a7981 */ /* 0x000ee8000c2e1b00 */
[----:B------:R-:W4:Y:S01]  /*01b0*/  LDG.E.64 R4, desc[UR4][R2.64] ;  /* 0x0000000402047981 */ /* 0x000f22000c1e1b00 */
[----:B-1----:R-:W-:-:S05]  /*01c0*/  IMAD.WIDE R16, R8, 0x4, R16 ;  /* 0x0000000408107825 */ /* 0x002fca00078e0210 */
[----:B------:R0:W3:Y:S02]  /*01d0*/  LDG.E.EL.64 R8, desc[UR4][R16.64] ;  /* 0x0000000410087981 */ /* 0x0000e4000c2e1b00 */
[----:B0-----:R-:W-:Y:S01]  /*01e0*/  HFMA2.MMA R16, -RZ, RZ, 1.625, 0 ;  /* 0x3e800000ff107435 */ /* 0x001fe200000001ff */
[----:B--2---:R-:W-:Y:S01]  /*01f0*/  FADD R6, R6, 9.9999997473787516356e-06 ;  /* 0x3727c5ac06067421 */ /* 0x004fe20000000000 */
[----:B------:R-:W-:-:S03]  /*0200*/  FADD R7, R7, 9.9999997473787516356e-06 ;  /* 0x3727c5ac07077421 */ /* 0x000fc60000000000 */
[----:B------:R-:W0:Y:S08]  /*0210*/  MUFU.SQRT R18, R6 ;  /* 0x0000000600127308 */ /* 0x000e300000002000 */
[----:B------:R1:W2:Y:S01]  /*0220*/  MUFU.SQRT R19, R7 ;  /* 0x0000000700137308 */ /* 0x0002a20000002000 */
[C---:B0-----:R-:W-:Y:S02]  /*0230*/  FSETP.GT.AND P0, PT, R18.reuse, 8.50705917302346158658e+37, PT ;  /* 0x7e8000001200780b */ /* 0x041fe40003f04000 */
[----:B------:R-:W-:Y:S01]  /*0240*/  FSETP.GEU.AND P2, PT, R18, 1.175494350822287508e-38, PT ;  /* 0x008000001200780b */ /* 0x000fe20003f4e000 */
[----:B-1----:R-:W0:Y:S01]  /*0250*/  LDC.64 R6, c[0x0][0x240] ;  /* 0x00009000ff067b82 */ /* 0x002e220000000a00 */
[----:B--2---:R-:W-:-:S02]  /*0260*/  FSETP.GT.AND P1, PT, R19, 8.50705917302346158658e+37, PT ;  /* 0x7e8000001300780b */ /* 0x004fc40003f24000 */
[----:B------:R-:W-:-:S07]  /*0270*/  FSETP.GEU.AND P3, PT, R19, 1.175494350822287508e-38, PT ;  /* 0x008000001300780b */ /* 0x000fce0003f6e000 */
[----:B------:R-:W-:-:S04]  /*0280*/  @P0 FMUL R18, R18, 0.25 ;  /* 0x3e80000012120820 */ /* 0x000fc80000400000 */
[----:B------:R-:W-:Y:S01]  /*0290*/  @!P2 FMUL R18, R18, 16777216 ;  /* 0x4b8000001212a820 */ /* 0x000fe20000400000 */
[----:B------:R-:W-:-:S04]  /*02a0*/  @P1 FMUL R19, R19, 0.25 ;  /* 0x3e80000013131820 */ /* 0x000fc80000400000 */
[----:B------:R-:W-:Y:S01]  /*02b0*/  @!P3 FMUL R19, R19, 16777216 ;  /* 0x4b8000001313b820 */ /* 0x000fe20000400000 */
[----:B------:R-:W1:Y:S01]  /*02c0*/  MUFU.RCP R18, R18 ;  /* 0x0000001200127308 */ /* 0x000e620000001000 */
[----:B------:R-:W-:-:S07]  /*02d0*/  FSEL R17, R16, 1, P0 ;  /* 0x3f80000010117808 */ /* 0x000fce0000000000 */
[----:B------:R-:W2:Y:S01]  /*02e0*/  MUFU.RCP R19, R19 ;  /* 0x0000001300137308 */ /* 0x000ea20000001000 */
[----:B------:R-:W-:Y:S01]  /*02f0*/  FSEL R16, R16, 1, P1 ;  /* 0x3f80000010107808 */ /* 0x000fe20000800000 */
[----:B------:R-:W-:Y:S01]  /*0300*/  @!P2 FMUL R17, R17, 16777216 ;  /* 0x4b8000001111a820 */ /* 0x000fe20000400000 */
[----:B----4-:R-:W-:Y:S01]  /*0310*/  FADD R4, R4, R12 ;  /* 0x0000000c04047221 */ /* 0x010fe20000000000 */
[----:B------:R-:W-:Y:S02]  /*0320*/  FADD R5, R5, R13 ;  /* 0x0000000d05057221 */ /* 0x000fe40000000000 */
[----:B------:R-:W-:Y:S01]  /*0330*/  @!P3 FMUL R16, R16, 16777216 ;  /* 0x4b8000001010b820 */ /* 0x000fe20000400000 */
[----:B-1----:R-:W-:Y:S01]  /*0340*/  FMUL R17, R18, R17 ;  /* 0x0000001112117220 */ /* 0x002fe20000400000 */
[----:B-----5:R-:W-:Y:S01]  /*0350*/  FADD R14, -R14, R4 ;  /* 0x000000040e0e7221 */ /* 0x020fe20000000100 */
[----:B------:R-:W-:Y:S01]  /*0360*/  FADD R15, -R15, R5 ;  /* 0x000000050f0f7221 */ /* 0x000fe20000000100 */
[----:B--2---:R-:W-:-:S02]  /*0370*/  FMUL R16, R19, R16 ;  /* 0x0000001013107220 */ /* 0x004fc40000400000 */
[----:B------:R-:W-:Y:S02]  /*0380*/  FMUL R17, R14, R17 ;  /* 0x000000110e117220 */ /* 0x000fe40000400000 */
[----:B------:R-:W-:Y:S02]  /*0390*/  FMUL R16, R15, R16 ;  /* 0x000000100f107220 */ /* 0x000fe40000400000 */
[----:B---3--:R-:W-:Y:S02]  /*03a0*/  FFMA R8, R8, R17, R10 ;  /* 0x0000001108087223 */ /* 0x008fe4000000000a */
[----:B------:R-:W-:-:S03]  /*03b0*/  FFMA R9, R9, R16, R11 ;  /* 0x0000001009097223 */ /* 0x000fc6000000000b */
[----:B------:R-:W-:Y:S02]  /*03c0*/  FSETP.GEU.AND P0, PT, R8, RZ, PT ;  /* 0x000000ff0800720b */ /* 0x000fe40003f0e000 */
[C---:B------:R-:W-:Y:S01]  /*03d0*/  FSETP.GEU.AND P1, PT, R9.reuse, RZ, PT ;  /* 0x000000ff0900720b */ /* 0x040fe20003f2e000 */
[----:B0-----:R-:W-:Y:S01]  /*03e0*/  IMAD.WIDE R6, R0, 0x4, R6 ;  /* 0x0000000400067825 */ /* 0x001fe200078e0206 */
[----:B------:R-:W-:Y:S02]  /*03f0*/  FSEL R8, R8, RZ, P0 ;  /* 0x000000ff08087208 */ /* 0x000fe40000000000 */
[----:B------:R-:W-:Y:S01]  /*0400*/  FSEL R9, R9, RZ, P1 ;  /* 0x000000ff09097208 */ /* 0x000fe20000800000 */
[----:B------:R-:W-:Y:S04]  /*0410*/  STG.E.64 desc[UR4][R2.64], R4 ;  /* 0x0000000402007986 */ /* 0x000fe8000c101b04 */
[----:B------:R-:W-:Y:S01]  /*0420*/  STG.E.64 desc[UR4][R6.64], R8 ;  /* 0x0000000806007986 */ /* 0x000fe2000c101b04 */
[----:B------:R-:W-:Y:S05]  /*0430*/  EXIT ;  /* 0x000000000000794d */ /* 0x000fea0003800000 */
.L_x_0:
[----:B------:R-:W-:-:S00]  /*0440*/  BRA `(.L_x_0) ;  /* 0xfffffffc00fc7947 */ /* 0x000fc0000383ffff */
[----:B------:R-:W-:-:S00]  /*0450*/  NOP ;  /* 0x0000000000007918 */ /* 0x000fc00000000000 */
        /* <DEDUP_REMOVED lines=10> */
.L_x_1:


//--------------------- .nv.global.init           --------------------------
	.section	.nv.global.init,"aw",@progbits
.nv.global.init:
	.type		_$_str,@object
	.size		_$_str,(_$_str_$_2 - _$_str)
_$_str:
        /*0000*/ 	.byte	0x5f, 0x5f, 0x43, 0x55, 0x44, 0x41, 0x5f, 0x46, 0x54, 0x5a, 0x00
	.type		_$_str_$_2,@object
	.size		_$_str_$_2,(.L_1 - _$_str_$_2)
_$_str_$_2:
        /*000b*/ 	.byte	0x5f, 0x5f, 0x43, 0x55, 0x44, 0x41, 0x5f, 0x50, 0x52, 0x45, 0x43, 0x5f, 0x53, 0x51, 0x52, 0x54
        /*001b*/ 	.byte	0x00
.L_1:


//--------------------- .nv.constant0.triton_poi_fused__native_batch_norm_legit_no_training_convolution_relu_7 --------------------------
	.section	.nv.constant0.triton_poi_fused__native_batch_norm_legit_no_training_convolution_relu_7,"a",@progbits
	.sectionflags	@""
	.align	4
.nv.constant0.triton_poi_fused__native_batch_norm_legit_no_training_convolution_relu_7:
	.zero		588
